//
// Generated by NVIDIA NVVM Compiler
//
// Compiler Build ID: CL-36424714
// Cuda compilation tools, release 13.0, V13.0.88
// Based on NVVM 20.0.0
//

.version 9.0
.target sm_100
.address_size 64

	// .globl	_Z10add_kernelPfS_S_j

.visible .entry _Z10add_kernelPfS_S_j(
	.param .u64 .ptr .align 1 _Z10add_kernelPfS_S_j_param_0,
	.param .u64 .ptr .align 1 _Z10add_kernelPfS_S_j_param_1,
	.param .u64 .ptr .align 1 _Z10add_kernelPfS_S_j_param_2,
	.param .u32 _Z10add_kernelPfS_S_j_param_3
)
{
	.reg .pred 	%p<2>;
	.reg .b32 	%r<3>;
	.reg .b32 	%f<4>;
	.reg .b64 	%rd<11>;

	ld.param.u64 	%rd1, [_Z10add_kernelPfS_S_j_param_0];
	ld.param.u64 	%rd2, [_Z10add_kernelPfS_S_j_param_1];
	ld.param.u64 	%rd3, [_Z10add_kernelPfS_S_j_param_2];
	ld.param.u32 	%r2, [_Z10add_kernelPfS_S_j_param_3];
	mov.u32 	%r1, %tid.x;
	setp.ge.u32 	%p1, %r1, %r2;
	@%p1 bra 	$L__BB0_2;
	cvta.to.global.u64 	%rd4, %rd1;
	cvta.to.global.u64 	%rd5, %rd2;
	cvta.to.global.u64 	%rd6, %rd3;
	mul.wide.u32 	%rd7, %r1, 4;
	add.s64 	%rd8, %rd4, %rd7;
	ld.global.f32 	%f1, [%rd8];
	add.s64 	%rd9, %rd5, %rd7;
	ld.global.f32 	%f2, [%rd9];
	add.f32 	%f3, %f1, %f2;
	add.s64 	%rd10, %rd6, %rd7;
	st.global.f32 	[%rd10], %f3;
$L__BB0_2:
	ret;

}


// ===== COMPILED SASS (sm_100) =====

	.target	sm_100

	.elftype	@"ET_EXEC"


//--------------------- .note.nv.tkinfo           --------------------------
	.section	.note.nv.tkinfo,"",@"SHT_NOTE"
	.sectionflags	@"SHF_NOTE_NV_TKINFO"
	.tkinfo
        /*0018*/ 	.word	0x00000002
        /*0030*/ 	.string	""
        /*0030*/ 	.string	"ptxas"
        /*0030*/ 	.string	"Cuda compilation tools, release 13.0, V13.0.88"
        /*0030*/ 	.string	"Build cuda_13.0.r13.0/compiler.36424714_0"
        /*0030*/ 	.string	"-arch sm_100 -m 64 "



//--------------------- .note.nv.cuinfo           --------------------------
	.section	.note.nv.cuinfo,"",@"SHT_NOTE"
	.sectionflags	@"SHF_NOTE_NV_CUINFO"
        /*0018*/ 	.short	0x0002
        /*001a*/ 	.short	0x0064
        /*001c*/ 	.short	0x0082
	.zero		2


//--------------------- .nv.info                  --------------------------
	.section	.nv.info,"",@"SHT_CUDA_INFO"
	.align	4


	//----- nvinfo : EIATTR_REGCOUNT
	.align		4
        /*0000*/ 	.byte	0x04, 0x2f
        /*0002*/ 	.short	(.L_1 - .L_0)
	.align		4
.L_0:
        /*0004*/ 	.word	index@(_Z10add_kernelPfS_S_j)
        /*0008*/ 	.word	0x0000000c


	//----- nvinfo : EIATTR_FRAME_SIZE
	.align		4
.L_1:
        /*000c*/ 	.byte	0x04, 0x11
        /*000e*/ 	.short	(.L_3 - .L_2)
	.align		4
.L_2:
        /*0010*/ 	.word	index@(_Z10add_kernelPfS_S_j)
        /*0014*/ 	.word	0x00000000


	//----- nvinfo : EIATTR_MIN_STACK_SIZE
	.align		4
.L_3:
        /*0018*/ 	.byte	0x04, 0x12
        /*001a*/ 	.short	(.L_5 - .L_4)
	.align		4
.L_4:
        /*001c*/ 	.word	index@(_Z10add_kernelPfS_S_j)
        /*0020*/ 	.word	0x00000000
.L_5:


//--------------------- .nv.compat                --------------------------
	.section	.nv.compat,"",@"SHT_CUDA_COMPAT_INFO"
	.align	4
        /*0000*/ 	.byte	0x02, 0x09, 0x00, 0x00, 0x02, 0x02, 0x01, 0x00, 0x02, 0x05, 0x05, 0x00, 0x03, 0x07, 0x01, 0x01
        /*0010*/ 	.byte	0x02, 0x03, 0x00, 0x00, 0x02, 0x06, 0x01, 0x00, 0x04, 0x0b, 0x08, 0x00, 0x09, 0x00, 0x00, 0x00
        /*0020*/ 	.byte	0x00, 0x00, 0x00, 0x00


//--------------------- .nv.info._Z10add_kernelPfS_S_j --------------------------
	.section	.nv.info._Z10add_kernelPfS_S_j,"",@"SHT_CUDA_INFO"
	.sectionflags	@""
	.align	4


	//----- nvinfo : EIATTR_CUDA_API_VERSION
	.align		4
        /*0000*/ 	.byte	0x04, 0x37
        /*0002*/ 	.short	(.L_7 - .L_6)
.L_6:
        /*0004*/ 	.word	0x00000082


	//----- nvinfo : EIATTR_KPARAM_INFO
	.align		4
.L_7:
        /*0008*/ 	.byte	0x04, 0x17
        /*000a*/ 	.short	(.L_9 - .L_8)
.L_8:
        /*000c*/ 	.word	0x00000000
        /*0010*/ 	.short	0x0003
        /*0012*/ 	.short	0x0018
        /*0014*/ 	.byte	0x00, 0xf0, 0x11, 0x00


	//----- nvinfo : EIATTR_KPARAM_INFO
	.align		4
.L_9:
        /*0018*/ 	.byte	0x04, 0x17
        /*001a*/ 	.short	(.L_11 - .L_10)
.L_10:
        /*001c*/ 	.word	0x00000000
        /*0020*/ 	.short	0x0002
        /*0022*/ 	.short	0x0010
        /*0024*/ 	.byte	0x00, 0xf5, 0x21, 0x00


	//----- nvinfo : EIATTR_KPARAM_INFO
	.align		4
.L_11:
        /*0028*/ 	.byte	0x04, 0x17
        /*002a*/ 	.short	(.L_13 - .L_12)
.L_12:
        /*002c*/ 	.word	0x00000000
        /*0030*/ 	.short	0x0001
        /*0032*/ 	.short	0x0008
        /*0034*/ 	.byte	0x00, 0xf5, 0x21, 0x00


	//----- nvinfo : EIATTR_KPARAM_INFO
	.align		4
.L_13:
        /*0038*/ 	.byte	0x04, 0x17
        /*003a*/ 	.short	(.L_15 - .L_14)
.L_14:
        /*003c*/ 	.word	0x00000000
        /*0040*/ 	.short	0x0000
        /*0042*/ 	.short	0x0000
        /*0044*/ 	.byte	0x00, 0xf5, 0x21, 0x00


	//----- nvinfo : EIATTR_SPARSE_MMA_MASK
	.align		4
.L_15:
        /*0048*/ 	.byte	0x03, 0x50
        /*004a*/ 	.short	0x0000


	//----- nvinfo : EIATTR_MAXREG_COUNT
	.align		4
        /*004c*/ 	.byte	0x03, 0x1b
        /*004e*/ 	.short	0x00ff


	//----- nvinfo : EIATTR_MERCURY_ISA_VERSION
	.align		4
        /*0050*/ 	.byte	0x03, 0x5f
        /*0052*/ 	.short	0x0101


	//----- nvinfo : EIATTR_VRC_CTA_INIT_COUNT
	.align		4
        /*0054*/ 	.byte	0x02, 0x4a
	.zero		1
	.zero		1


	//----- nvinfo : EIATTR_EXIT_INSTR_OFFSETS
	.align		4
        /*0058*/ 	.byte	0x04, 0x1c
        /*005a*/ 	.short	(.L_17 - .L_16)


	//   ....[0]....
.L_16:
        /*005c*/ 	.word	0x00000040


	//   ....[1]....
        /*0060*/ 	.word	0x00000100


	//----- nvinfo : EIATTR_CBANK_PARAM_SIZE
	.align		4
.L_17:
        /*0064*/ 	.byte	0x03, 0x19
        /*0066*/ 	.short	0x001c


	//----- nvinfo : EIATTR_PARAM_CBANK
	.align		4
        /*0068*/ 	.byte	0x04, 0x0a
        /*006a*/ 	.short	(.L_19 - .L_18)
	.align		4
.L_18:
        /*006c*/ 	.word	index@(.nv.constant0._Z10add_kernelPfS_S_j)
        /*0070*/ 	.short	0x0380
        /*0072*/ 	.short	0x001c


	//----- nvinfo : EIATTR_SW_WAR
	.align		4
.L_19:
        /*0074*/ 	.byte	0x04, 0x36
        /*0076*/ 	.short	(.L_21 - .L_20)
.L_20:
        /*0078*/ 	.word	0x00000008
.L_21:


//--------------------- .nv.callgraph             --------------------------
	.section	.nv.callgraph,"",@"SHT_CUDA_CALLGRAPH"
	.align	4
	.sectionentsize	8
	.align		4
        /*0000*/ 	.word	0x00000000
	.align		4
        /*0004*/ 	.word	0xffffffff
	.align		4
        /*0008*/ 	.word	0x00000000
	.align		4
        /*000c*/ 	.word	0xfffffffe
	.align		4
        /*0010*/ 	.word	0x00000000
	.align		4
        /*0014*/ 	.word	0xfffffffd
	.align		4
        /*0018*/ 	.word	0x00000000
	.align		4
        /*001c*/ 	.word	0xfffffffc


//--------------------- .text._Z10add_kernelPfS_S_j --------------------------
	.section	.text._Z10add_kernelPfS_S_j,"ax",@progbits
	.align	128
        .global         _Z10add_kernelPfS_S_j
        .type           _Z10add_kernelPfS_S_j,@function
        .size           _Z10add_kernelPfS_S_j,(.L_x_1 - _Z10add_kernelPfS_S_j)
        .other          _Z10add_kernelPfS_S_j,@"STO_CUDA_ENTRY STV_DEFAULT"
_Z10add_kernelPfS_S_j:
.text._Z10add_kernelPfS_S_j:
[----:B------:R-:W-:Y:S01]  /*0000*/  LDC R1, c[0x0][0x37c] ;  /* 0x0000df00ff017b82 */ /* 0x000fe20000000800 */
[----:B------:R-:W0:Y:S01]  /*0010*/  S2R R9, SR_TID.X ;  /* 0x0000000000097919 */ /* 0x000e220000002100 */
[----:B------:R-:W0:Y:S02]  /*0020*/  LDCU UR4, c[0x0][0x398] ;  /* 0x00007300ff0477ac */ /* 0x000e240008000800 */
[----:B0-----:R-:W-:-:S13]  /*0030*/  ISETP.GE.U32.AND P0, PT, R9, UR4, PT ;  /* 0x0000000409007c0c */ /* 0x001fda000bf06070 */
[----:B------:R-:W-:Y:S05]  /*0040*/  @P0 EXIT ;  /* 0x000000000000094d */ /* 0x000fea0003800000 */
[----:B------:R-:W0:Y:S01]  /*0050*/  LDC.64 R2, c[0x0][0x380] ;  /* 0x0000e000ff027b82 */ /* 0x000e220000000a00 */
[----:B------:R-:W1:Y:S07]  /*0060*/  LDCU.64 UR4, c[0x0][0x358] ;  /* 0x00006b00ff0477ac */ /* 0x000e6e0008000a00 */
[----:B------:R-:W2:Y:S08]  /*0070*/  LDC.64 R4, c[0x0][0x388] ;  /* 0x0000e200ff047b82 */ /* 0x000eb00000000a00 */
[----:B------:R-:W3:Y:S01]  /*0080*/  LDC.64 R6, c[0x0][0x390] ;  /* 0x0000e400ff067b82 */ /* 0x000ee20000000a00 */
[----:B0-----:R-:W-:-:S06]  /*0090*/  IMAD.WIDE.U32 R2, R9, 0x4, R2 ;  /* 0x0000000409027825 */ /* 0x001fcc00078e0002 */
[----:B-1----:R-:W4:Y:S01]  /*00a0*/  LDG.E R2, desc[UR4][R2.64] ;  /* 0x0000000402027981 */ /* 0x002f22000c1e1900 */
[----:B--2---:R-:W-:-:S06]  /*00b0*/  IMAD.WIDE.U32 R4, R9, 0x4, R4 ;  /* 0x0000000409047825 */ /* 0x004fcc00078e0004 */
[----:B------:R-:W4:Y:S01]  /*00c0*/  LDG.E R5, desc[UR4][R4.64] ;  /* 0x0000000404057981 */ /* 0x000f22000c1e1900 */
[----:B---3--:R-:W-:-:S04]  /*00d0*/  IMAD.WIDE.U32 R6, R9, 0x4, R6 ;  /* 0x0000000409067825 */ /* 0x008fc800078e0006 */
[----:B----4-:R-:W-:-:S05]  /*00e0*/  FADD R9, R2, R5 ;  /* 0x0000000502097221 */ /* 0x010fca0000000000 */
[----:B------:R-:W-:Y:S01]  /*00f0*/  STG.E desc[UR4][R6.64], R9 ;  /* 0x0000000906007986 */ /* 0x000fe2000c101904 */
[----:B------:R-:W-:Y:S05]  /*0100*/  EXIT ;  /* 0x000000000000794d */ /* 0x000fea0003800000 */
.L_x_0:
[----:B------:R-:W-:-:S00]  /*0110*/  BRA `(.L_x_0) ;  /* 0xfffffffc00fc7947 */ /* 0x000fc0000383ffff */
[----:B------:R-:W-:-:S00]  /*0120*/  NOP ;  /* 0x0000000000007918 */ /* 0x000fc00000000000 */
        /* <DEDUP_REMOVED lines=13> */
.L_x_1:


//--------------------- .nv.shared.reserved.0     --------------------------
	.section	.nv.shared.reserved.0,"aw",@nobits
	.weak		__nv_reservedSMEM_offset_0_alias
	.size		__nv_reservedSMEM_offset_0_alias, 0, 64
	.other		__nv_reservedSMEM_offset_0_alias,@"STO_CUDA_RESERVED_SHARED STV_DEFAULT"
__nv_reservedSMEM_offset_0_alias:
	.zero		0
	.zero		64


//--------------------- .nv.constant0._Z10add_kernelPfS_S_j --------------------------
	.section	.nv.constant0._Z10add_kernelPfS_S_j,"a",@progbits
	.sectionflags	@""
	.align	4
.nv.constant0._Z10add_kernelPfS_S_j:
	.zero		924


//--------------------- SYMBOLS --------------------------

	.type		.nv.reservedSmem.offset0,@object
	.size		.nv.reservedSmem.offset0,0x4
